//
// Generated by NVIDIA NVVM Compiler
//
// Compiler Build ID: CL-36424714
// Cuda compilation tools, release 13.0, V13.0.88
// Based on NVVM 20.0.0
//

.version 9.0
.target sm_100
.address_size 64

	// .globl	_Z16convolution3d_chPKfS0_Pfjjjjjjjjjjjjjjjjj

.visible .entry _Z16convolution3d_chPKfS0_Pfjjjjjjjjjjjjjjjjj(
	.param .u64 .ptr .align 1 _Z16convolution3d_chPKfS0_Pfjjjjjjjjjjjjjjjjj_param_0,
	.param .u64 .ptr .align 1 _Z16convolution3d_chPKfS0_Pfjjjjjjjjjjjjjjjjj_param_1,
	.param .u64 .ptr .align 1 _Z16convolution3d_chPKfS0_Pfjjjjjjjjjjjjjjjjj_param_2,
	.param .u32 _Z16convolution3d_chPKfS0_Pfjjjjjjjjjjjjjjjjj_param_3,
	.param .u32 _Z16convolution3d_chPKfS0_Pfjjjjjjjjjjjjjjjjj_param_4,
	.param .u32 _Z16convolution3d_chPKfS0_Pfjjjjjjjjjjjjjjjjj_param_5,
	.param .u32 _Z16convolution3d_chPKfS0_Pfjjjjjjjjjjjjjjjjj_param_6,
	.param .u32 _Z16convolution3d_chPKfS0_Pfjjjjjjjjjjjjjjjjj_param_7,
	.param .u32 _Z16convolution3d_chPKfS0_Pfjjjjjjjjjjjjjjjjj_param_8,
	.param .u32 _Z16convolution3d_chPKfS0_Pfjjjjjjjjjjjjjjjjj_param_9,
	.param .u32 _Z16convolution3d_chPKfS0_Pfjjjjjjjjjjjjjjjjj_param_10,
	.param .u32 _Z16convolution3d_chPKfS0_Pfjjjjjjjjjjjjjjjjj_param_11,
	.param .u32 _Z16convolution3d_chPKfS0_Pfjjjjjjjjjjjjjjjjj_param_12,
	.param .u32 _Z16convolution3d_chPKfS0_Pfjjjjjjjjjjjjjjjjj_param_13,
	.param .u32 _Z16convolution3d_chPKfS0_Pfjjjjjjjjjjjjjjjjj_param_14,
	.param .u32 _Z16convolution3d_chPKfS0_Pfjjjjjjjjjjjjjjjjj_param_15,
	.param .u32 _Z16convolution3d_chPKfS0_Pfjjjjjjjjjjjjjjjjj_param_16,
	.param .u32 _Z16convolution3d_chPKfS0_Pfjjjjjjjjjjjjjjjjj_param_17,
	.param .u32 _Z16convolution3d_chPKfS0_Pfjjjjjjjjjjjjjjjjj_param_18,
	.param .u32 _Z16convolution3d_chPKfS0_Pfjjjjjjjjjjjjjjjjj_param_19
)
{
	.reg .pred 	%p<28>;
	.reg .b32 	%r<50>;
	.reg .b32 	%f<5>;
	.reg .b64 	%rd<15>;

	ld.param.u64 	%rd2, [_Z16convolution3d_chPKfS0_Pfjjjjjjjjjjjjjjjjj_param_1];
	ld.param.u32 	%r12, [_Z16convolution3d_chPKfS0_Pfjjjjjjjjjjjjjjjjj_param_3];
	ld.param.u32 	%r22, [_Z16convolution3d_chPKfS0_Pfjjjjjjjjjjjjjjjjj_param_4];
	ld.param.u32 	%r13, [_Z16convolution3d_chPKfS0_Pfjjjjjjjjjjjjjjjjj_param_5];
	ld.param.u32 	%r14, [_Z16convolution3d_chPKfS0_Pfjjjjjjjjjjjjjjjjj_param_6];
	ld.param.u32 	%r15, [_Z16convolution3d_chPKfS0_Pfjjjjjjjjjjjjjjjjj_param_7];
	ld.param.u32 	%r16, [_Z16convolution3d_chPKfS0_Pfjjjjjjjjjjjjjjjjj_param_8];
	ld.param.u32 	%r17, [_Z16convolution3d_chPKfS0_Pfjjjjjjjjjjjjjjjjj_param_9];
	ld.param.u32 	%r18, [_Z16convolution3d_chPKfS0_Pfjjjjjjjjjjjjjjjjj_param_10];
	ld.param.u32 	%r19, [_Z16convolution3d_chPKfS0_Pfjjjjjjjjjjjjjjjjj_param_11];
	ld.param.u32 	%r20, [_Z16convolution3d_chPKfS0_Pfjjjjjjjjjjjjjjjjj_param_12];
	ld.param.u32 	%r21, [_Z16convolution3d_chPKfS0_Pfjjjjjjjjjjjjjjjjj_param_13];
	ld.param.u32 	%r23, [_Z16convolution3d_chPKfS0_Pfjjjjjjjjjjjjjjjjj_param_14];
	ld.param.u32 	%r24, [_Z16convolution3d_chPKfS0_Pfjjjjjjjjjjjjjjjjj_param_15];
	ld.param.u32 	%r25, [_Z16convolution3d_chPKfS0_Pfjjjjjjjjjjjjjjjjj_param_16];
	ld.param.u32 	%r26, [_Z16convolution3d_chPKfS0_Pfjjjjjjjjjjjjjjjjj_param_17];
	ld.param.u32 	%r27, [_Z16convolution3d_chPKfS0_Pfjjjjjjjjjjjjjjjjj_param_18];
	ld.param.u32 	%r28, [_Z16convolution3d_chPKfS0_Pfjjjjjjjjjjjjjjjjj_param_19];
	mov.u32 	%r29, %tid.x;
	div.u32 	%r1, %r29, %r16;
	mul.lo.s32 	%r30, %r1, %r16;
	sub.s32 	%r2, %r29, %r30;
	mov.u32 	%r3, %tid.y;
	mov.u32 	%r4, %tid.z;
	mov.u32 	%r31, %ctaid.x;
	div.u32 	%r5, %r31, %r19;
	mul.lo.s32 	%r32, %r5, %r19;
	sub.s32 	%r6, %r31, %r32;
	mov.u32 	%r7, %ctaid.y;
	mov.u32 	%r8, %ctaid.z;
	sub.s32 	%r33, %r5, %r26;
	mad.lo.s32 	%r9, %r1, %r23, %r33;
	sub.s32 	%r34, %r6, %r27;
	mad.lo.s32 	%r10, %r2, %r24, %r34;
	sub.s32 	%r35, %r7, %r28;
	mad.lo.s32 	%r11, %r25, %r3, %r35;
	setp.ge.u32 	%p1, %r8, %r22;
	setp.ge.u32 	%p2, %r6, %r20;
	or.pred  	%p3, %p1, %p2;
	setp.ge.u32 	%p4, %r5, %r19;
	or.pred  	%p5, %p4, %p3;
	setp.ge.u32 	%p6, %r7, %r21;
	or.pred  	%p7, %p6, %p5;
	setp.ge.u32 	%p8, %r4, %r12;
	or.pred  	%p9, %p8, %p7;
	setp.ge.u32 	%p10, %r2, %r17;
	or.pred  	%p11, %p10, %p9;
	setp.ge.u32 	%p12, %r1, %r16;
	or.pred  	%p13, %p12, %p11;
	setp.ge.u32 	%p14, %r3, %r18;
	or.pred  	%p15, %p14, %p13;
	setp.lt.s32 	%p16, %r9, 0;
	or.pred  	%p17, %p16, %p15;
	setp.ge.u32 	%p18, %r9, %r13;
	or.pred  	%p19, %p18, %p17;
	setp.lt.s32 	%p20, %r10, 0;
	or.pred  	%p21, %p20, %p19;
	setp.ge.u32 	%p22, %r10, %r14;
	or.pred  	%p23, %p22, %p21;
	setp.lt.s32 	%p24, %r11, 0;
	or.pred  	%p25, %p24, %p23;
	setp.ge.u32 	%p26, %r11, %r15;
	or.pred  	%p27, %p26, %p25;
	@%p27 bra 	$L__BB0_2;
	ld.param.u64 	%rd14, [_Z16convolution3d_chPKfS0_Pfjjjjjjjjjjjjjjjjj_param_2];
	ld.param.u64 	%rd13, [_Z16convolution3d_chPKfS0_Pfjjjjjjjjjjjjjjjjj_param_0];
	cvta.to.global.u64 	%rd4, %rd13;
	cvta.to.global.u64 	%rd5, %rd2;
	cvta.to.global.u64 	%rd6, %rd14;
	mad.lo.s32 	%r36, %r19, %r8, %r5;
	mul.lo.s32 	%r37, %r21, %r20;
	mad.lo.s32 	%r38, %r6, %r19, %r7;
	mad.lo.s32 	%r39, %r37, %r36, %r38;
	mul.wide.u32 	%rd7, %r39, 4;
	add.s64 	%rd8, %rd6, %rd7;
	mad.lo.s32 	%r40, %r13, %r4, %r9;
	mul.lo.s32 	%r41, %r15, %r14;
	mad.lo.s32 	%r42, %r10, %r13, %r11;
	mad.lo.s32 	%r43, %r41, %r40, %r42;
	mul.wide.u32 	%rd9, %r43, 4;
	add.s64 	%rd10, %rd4, %rd9;
	ld.global.f32 	%f1, [%rd10];
	mul.lo.s32 	%r44, %r12, %r8;
	mul.lo.s32 	%r45, %r16, %r4;
	mad.lo.s32 	%r46, %r44, %r16, %r45;
	add.s32 	%r47, %r46, %r1;
	mad.lo.s32 	%r48, %r47, %r17, %r2;
	mad.lo.s32 	%r49, %r48, %r18, %r3;
	mul.wide.u32 	%rd11, %r49, 4;
	add.s64 	%rd12, %rd5, %rd11;
	ld.global.f32 	%f2, [%rd12];
	mul.f32 	%f3, %f1, %f2;
	atom.global.add.f32 	%f4, [%rd8], %f3;
$L__BB0_2:
	ret;

}


// ===== COMPILED SASS (sm_100) =====

	.target	sm_100

	.elftype	@"ET_EXEC"


//--------------------- .note.nv.tkinfo           --------------------------
	.section	.note.nv.tkinfo,"",@"SHT_NOTE"
	.sectionflags	@"SHF_NOTE_NV_TKINFO"
	.tkinfo
        /*0018*/ 	.word	0x00000002
        /*0030*/ 	.string	""
        /*0030*/ 	.string	"ptxas"
        /*0030*/ 	.string	"Cuda compilation tools, release 13.0, V13.0.88"
        /*0030*/ 	.string	"Build cuda_13.0.r13.0/compiler.36424714_0"
        /*0030*/ 	.string	"-arch sm_100 -m 64 "



//--------------------- .note.nv.cuinfo           --------------------------
	.section	.note.nv.cuinfo,"",@"SHT_NOTE"
	.sectionflags	@"SHF_NOTE_NV_CUINFO"
        /*0018*/ 	.short	0x0002
        /*001a*/ 	.short	0x0064
        /*001c*/ 	.short	0x0082
	.zero		2


//--------------------- .nv.info                  --------------------------
	.section	.nv.info,"",@"SHT_CUDA_INFO"
	.align	4


	//----- nvinfo : EIATTR_REGCOUNT
	.align		4
        /*0000*/ 	.byte	0x04, 0x2f
        /*0002*/ 	.short	(.L_1 - .L_0)
	.align		4
.L_0:
        /*0004*/ 	.word	index@(_Z16convolution3d_chPKfS0_Pfjjjjjjjjjjjjjjjjj)
        /*0008*/ 	.word	0x00000019


	//----- nvinfo : EIATTR_FRAME_SIZE
	.align		4
.L_1:
        /*000c*/ 	.byte	0x04, 0x11
        /*000e*/ 	.short	(.L_3 - .L_2)
	.align		4
.L_2:
        /*0010*/ 	.word	index@(_Z16convolution3d_chPKfS0_Pfjjjjjjjjjjjjjjjjj)
        /*0014*/ 	.word	0x00000000


	//----- nvinfo : EIATTR_MIN_STACK_SIZE
	.align		4
.L_3:
        /*0018*/ 	.byte	0x04, 0x12
        /*001a*/ 	.short	(.L_5 - .L_4)
	.align		4
.L_4:
        /*001c*/ 	.word	index@(_Z16convolution3d_chPKfS0_Pfjjjjjjjjjjjjjjjjj)
        /*0020*/ 	.word	0x00000000
.L_5:


//--------------------- .nv.compat                --------------------------
	.section	.nv.compat,"",@"SHT_CUDA_COMPAT_INFO"
	.align	4
        /*0000*/ 	.byte	0x02, 0x09, 0x00, 0x00, 0x02, 0x02, 0x01, 0x00, 0x02, 0x05, 0x05, 0x00, 0x03, 0x07, 0x01, 0x01
        /*0010*/ 	.byte	0x02, 0x03, 0x00, 0x00, 0x02, 0x06, 0x01, 0x00, 0x04, 0x0b, 0x08, 0x00, 0x09, 0x00, 0x00, 0x00
        /*0020*/ 	.byte	0x00, 0x00, 0x00, 0x00


//--------------------- .nv.info._Z16convolution3d_chPKfS0_Pfjjjjjjjjjjjjjjjjj --------------------------
	.section	.nv.info._Z16convolution3d_chPKfS0_Pfjjjjjjjjjjjjjjjjj,"",@"SHT_CUDA_INFO"
	.sectionflags	@""
	.align	4


	//----- nvinfo : EIATTR_CUDA_API_VERSION
	.align		4
        /*0000*/ 	.byte	0x04, 0x37
        /*0002*/ 	.short	(.L_7 - .L_6)
.L_6:
        /*0004*/ 	.word	0x00000082


	//----- nvinfo : EIATTR_KPARAM_INFO
	.align		4
.L_7:
        /*0008*/ 	.byte	0x04, 0x17
        /*000a*/ 	.short	(.L_9 - .L_8)
.L_8:
        /*000c*/ 	.word	0x00000000
        /*0010*/ 	.short	0x0013
        /*0012*/ 	.short	0x0058
        /*0014*/ 	.byte	0x00, 0xf0, 0x11, 0x00


	//----- nvinfo : EIATTR_KPARAM_INFO
	.align		4
.L_9:
        /*0018*/ 	.byte	0x04, 0x17
        /*001a*/ 	.short	(.L_11 - .L_10)
.L_10:
        /*001c*/ 	.word	0x00000000
        /*0020*/ 	.short	0x0012
        /*0022*/ 	.short	0x0054
        /*0024*/ 	.byte	0x00, 0xf0, 0x11, 0x00


	//----- nvinfo : EIATTR_KPARAM_INFO
	.align		4
.L_11:
        /*0028*/ 	.byte	0x04, 0x17
        /*002a*/ 	.short	(.L_13 - .L_12)
.L_12:
        /*002c*/ 	.word	0x00000000
        /*0030*/ 	.short	0x0011
        /*0032*/ 	.short	0x0050
        /*0034*/ 	.byte	0x00, 0xf0, 0x11, 0x00


	//----- nvinfo : EIATTR_KPARAM_INFO
	.align		4
.L_13:
        /*0038*/ 	.byte	0x04, 0x17
        /*003a*/ 	.short	(.L_15 - .L_14)
.L_14:
        /*003c*/ 	.word	0x00000000
        /*0040*/ 	.short	0x0010
        /*0042*/ 	.short	0x004c
        /*0044*/ 	.byte	0x00, 0xf0, 0x11, 0x00


	//----- nvinfo : EIATTR_KPARAM_INFO
	.align		4
.L_15:
        /*0048*/ 	.byte	0x04, 0x17
        /*004a*/ 	.short	(.L_17 - .L_16)
.L_16:
        /*004c*/ 	.word	0x00000000
        /*0050*/ 	.short	0x000f
        /*0052*/ 	.short	0x0048
        /*0054*/ 	.byte	0x00, 0xf0, 0x11, 0x00


	//----- nvinfo : EIATTR_KPARAM_INFO
	.align		4
.L_17:
        /*0058*/ 	.byte	0x04, 0x17
        /*005a*/ 	.short	(.L_19 - .L_18)
.L_18:
        /*005c*/ 	.word	0x00000000
        /*0060*/ 	.short	0x000e
        /*0062*/ 	.short	0x0044
        /*0064*/ 	.byte	0x00, 0xf0, 0x11, 0x00


	//----- nvinfo : EIATTR_KPARAM_INFO
	.align		4
.L_19:
        /*0068*/ 	.byte	0x04, 0x17
        /*006a*/ 	.short	(.L_21 - .L_20)
.L_20:
        /*006c*/ 	.word	0x00000000
        /*0070*/ 	.short	0x000d
        /*0072*/ 	.short	0x0040
        /*0074*/ 	.byte	0x00, 0xf0, 0x11, 0x00


	//----- nvinfo : EIATTR_KPARAM_INFO
	.align		4
.L_21:
        /*0078*/ 	.byte	0x04, 0x17
        /*007a*/ 	.short	(.L_23 - .L_22)
.L_22:
        /*007c*/ 	.word	0x00000000
        /*0080*/ 	.short	0x000c
        /*0082*/ 	.short	0x003c
        /*0084*/ 	.byte	0x00, 0xf0, 0x11, 0x00


	//----- nvinfo : EIATTR_KPARAM_INFO
	.align		4
.L_23:
        /*0088*/ 	.byte	0x04, 0x17
        /*008a*/ 	.short	(.L_25 - .L_24)
.L_24:
        /*008c*/ 	.word	0x00000000
        /*0090*/ 	.short	0x000b
        /*0092*/ 	.short	0x0038
        /*0094*/ 	.byte	0x00, 0xf0, 0x11, 0x00


	//----- nvinfo : EIATTR_KPARAM_INFO
	.align		4
.L_25:
        /*0098*/ 	.byte	0x04, 0x17
        /*009a*/ 	.short	(.L_27 - .L_26)
.L_26:
        /*009c*/ 	.word	0x00000000
        /*00a0*/ 	.short	0x000a
        /*00a2*/ 	.short	0x0034
        /*00a4*/ 	.byte	0x00, 0xf0, 0x11, 0x00


	//----- nvinfo : EIATTR_KPARAM_INFO
	.align		4
.L_27:
        /*00a8*/ 	.byte	0x04, 0x17
        /*00aa*/ 	.short	(.L_29 - .L_28)
.L_28:
        /*00ac*/ 	.word	0x00000000
        /*00b0*/ 	.short	0x0009
        /*00b2*/ 	.short	0x0030
        /*00b4*/ 	.byte	0x00, 0xf0, 0x11, 0x00


	//----- nvinfo : EIATTR_KPARAM_INFO
	.align		4
.L_29:
        /*00b8*/ 	.byte	0x04, 0x17
        /*00ba*/ 	.short	(.L_31 - .L_30)
.L_30:
        /*00bc*/ 	.word	0x00000000
        /*00c0*/ 	.short	0x0008
        /*00c2*/ 	.short	0x002c
        /*00c4*/ 	.byte	0x00, 0xf0, 0x11, 0x00


	//----- nvinfo : EIATTR_KPARAM_INFO
	.align		4
.L_31:
        /*00c8*/ 	.byte	0x04, 0x17
        /*00ca*/ 	.short	(.L_33 - .L_32)
.L_32:
        /*00cc*/ 	.word	0x00000000
        /*00d0*/ 	.short	0x0007
        /*00d2*/ 	.short	0x0028
        /*00d4*/ 	.byte	0x00, 0xf0, 0x11, 0x00


	//----- nvinfo : EIATTR_KPARAM_INFO
	.align		4
.L_33:
        /*00d8*/ 	.byte	0x04, 0x17
        /*00da*/ 	.short	(.L_35 - .L_34)
.L_34:
        /*00dc*/ 	.word	0x00000000
        /*00e0*/ 	.short	0x0006
        /*00e2*/ 	.short	0x0024
        /*00e4*/ 	.byte	0x00, 0xf0, 0x11, 0x00


	//----- nvinfo : EIATTR_KPARAM_INFO
	.align		4
.L_35:
        /*00e8*/ 	.byte	0x04, 0x17
        /*00ea*/ 	.short	(.L_37 - .L_36)
.L_36:
        /*00ec*/ 	.word	0x00000000
        /*00f0*/ 	.short	0x0005
        /*00f2*/ 	.short	0x0020
        /*00f4*/ 	.byte	0x00, 0xf0, 0x11, 0x00


	//----- nvinfo : EIATTR_KPARAM_INFO
	.align		4
.L_37:
        /*00f8*/ 	.byte	0x04, 0x17
        /*00fa*/ 	.short	(.L_39 - .L_38)
.L_38:
        /*00fc*/ 	.word	0x00000000
        /*0100*/ 	.short	0x0004
        /*0102*/ 	.short	0x001c
        /*0104*/ 	.byte	0x00, 0xf0, 0x11, 0x00


	//----- nvinfo : EIATTR_KPARAM_INFO
	.align		4
.L_39:
        /*0108*/ 	.byte	0x04, 0x17
        /*010a*/ 	.short	(.L_41 - .L_40)
.L_40:
        /*010c*/ 	.word	0x00000000
        /*0110*/ 	.short	0x0003
        /*0112*/ 	.short	0x0018
        /*0114*/ 	.byte	0x00, 0xf0, 0x11, 0x00


	//----- nvinfo : EIATTR_KPARAM_INFO
	.align		4
.L_41:
        /*0118*/ 	.byte	0x04, 0x17
        /*011a*/ 	.short	(.L_43 - .L_42)
.L_42:
        /*011c*/ 	.word	0x00000000
        /*0120*/ 	.short	0x0002
        /*0122*/ 	.short	0x0010
        /*0124*/ 	.byte	0x00, 0xf5, 0x21, 0x00


	//----- nvinfo : EIATTR_KPARAM_INFO
	.align		4
.L_43:
        /*0128*/ 	.byte	0x04, 0x17
        /*012a*/ 	.short	(.L_45 - .L_44)
.L_44:
        /*012c*/ 	.word	0x00000000
        /*0130*/ 	.short	0x0001
        /*0132*/ 	.short	0x0008
        /*0134*/ 	.byte	0x00, 0xf5, 0x21, 0x00


	//----- nvinfo : EIATTR_KPARAM_INFO
	.align		4
.L_45:
        /*0138*/ 	.byte	0x04, 0x17
        /*013a*/ 	.short	(.L_47 - .L_46)
.L_46:
        /*013c*/ 	.word	0x00000000
        /*0140*/ 	.short	0x0000
        /*0142*/ 	.short	0x0000
        /*0144*/ 	.byte	0x00, 0xf5, 0x21, 0x00


	//----- nvinfo : EIATTR_SPARSE_MMA_MASK
	.align		4
.L_47:
        /*0148*/ 	.byte	0x03, 0x50
        /*014a*/ 	.short	0x0000


	//----- nvinfo : EIATTR_MAXREG_COUNT
	.align		4
        /*014c*/ 	.byte	0x03, 0x1b
        /*014e*/ 	.short	0x00ff


	//----- nvinfo : EIATTR_MERCURY_ISA_VERSION
	.align		4
        /*0150*/ 	.byte	0x03, 0x5f
        /*0152*/ 	.short	0x0101


	//----- nvinfo : EIATTR_VRC_CTA_INIT_COUNT
	.align		4
        /*0154*/ 	.byte	0x02, 0x4a
	.zero		1
	.zero		1


	//----- nvinfo : EIATTR_EXIT_INSTR_OFFSETS
	.align		4
        /*0158*/ 	.byte	0x04, 0x1c
        /*015a*/ 	.short	(.L_49 - .L_48)


	//   ....[0]....
.L_48:
        /*015c*/ 	.word	0x000004b0


	//   ....[1]....
        /*0160*/ 	.word	0x00000650


	//----- nvinfo : EIATTR_CBANK_PARAM_SIZE
	.align		4
.L_49:
        /*0164*/ 	.byte	0x03, 0x19
        /*0166*/ 	.short	0x005c


	//----- nvinfo : EIATTR_PARAM_CBANK
	.align		4
        /*0168*/ 	.byte	0x04, 0x0a
        /*016a*/ 	.short	(.L_51 - .L_50)
	.align		4
.L_50:
        /*016c*/ 	.word	index@(.nv.constant0._Z16convolution3d_chPKfS0_Pfjjjjjjjjjjjjjjjjj)
        /*0170*/ 	.short	0x0380
        /*0172*/ 	.short	0x005c


	//----- nvinfo : EIATTR_SW_WAR
	.align		4
.L_51:
        /*0174*/ 	.byte	0x04, 0x36
        /*0176*/ 	.short	(.L_53 - .L_52)
.L_52:
        /*0178*/ 	.word	0x00000008
.L_53:


//--------------------- .nv.callgraph             --------------------------
	.section	.nv.callgraph,"",@"SHT_CUDA_CALLGRAPH"
	.align	4
	.sectionentsize	8
	.align		4
        /*0000*/ 	.word	0x00000000
	.align		4
        /*0004*/ 	.word	0xffffffff
	.align		4
        /*0008*/ 	.word	0x00000000
	.align		4
        /*000c*/ 	.word	0xfffffffe
	.align		4
        /*0010*/ 	.word	0x00000000
	.align		4
        /*0014*/ 	.word	0xfffffffd
	.align		4
        /*0018*/ 	.word	0x00000000
	.align		4
        /*001c*/ 	.word	0xfffffffc


//--------------------- .text._Z16convolution3d_chPKfS0_Pfjjjjjjjjjjjjjjjjj --------------------------
	.section	.text._Z16convolution3d_chPKfS0_Pfjjjjjjjjjjjjjjjjj,"ax",@progbits
	.align	128
        .global         _Z16convolution3d_chPKfS0_Pfjjjjjjjjjjjjjjjjj
        .type           _Z16convolution3d_chPKfS0_Pfjjjjjjjjjjjjjjjjj,@function
        .size           _Z16convolution3d_chPKfS0_Pfjjjjjjjjjjjjjjjjj,(.L_x_1 - _Z16convolution3d_chPKfS0_Pfjjjjjjjjjjjjjjjjj)
        .other          _Z16convolution3d_chPKfS0_Pfjjjjjjjjjjjjjjjjj,@"STO_CUDA_ENTRY STV_DEFAULT"
_Z16convolution3d_chPKfS0_Pfjjjjjjjjjjjjjjjjj:
.text._Z16convolution3d_chPKfS0_Pfjjjjjjjjjjjjjjjjj:
[----:B------:R-:W-:Y:S08]  /*0000*/  LDC R1, c[0x0][0x37c] ;  /* 0x0000df00ff017b82 */ /* 0x000ff00000000800 */
[----:B------:R-:W0:Y:S01]  /*0010*/  LDC.64 R6, c[0x0][0x3b8] ;  /* 0x0000ee00ff067b82 */ /* 0x000e220000000a00 */
[----:B------:R-:W1:Y:S01]  /*0020*/  LDCU.128 UR8, c[0x0][0x3a0] ;  /* 0x00007400ff0877ac */ /* 0x000e620008000c00 */
[----:B------:R-:W2:Y:S01]  /*0030*/  S2R R16, SR_TID.X ;  /* 0x0000000000107919 */ /* 0x000ea20000002100 */
[----:B------:R-:W3:Y:S01]  /*0040*/  LDCU UR6, c[0x0][0x3d8] ;  /* 0x00007b00ff0677ac */ /* 0x000ee20008000800 */
[----:B------:R-:W4:Y:S04]  /*0050*/  S2R R15, SR_CTAID.Y ;  /* 0x00000000000f7919 */ /* 0x000f280000002600 */
[----:B------:R-:W5:Y:S01]  /*0060*/  S2UR UR4, SR_CTAID.X ;  /* 0x00000000000479c3 */ /* 0x000f620000002500 */
[----:B------:R-:W3:Y:S01]  /*0070*/  S2R R19, SR_TID.Z ;  /* 0x0000000000137919 */ /* 0x000ee20000002300 */
[----:B------:R-:W3:Y:S06]  /*0080*/  S2R R18, SR_TID.Y ;  /* 0x0000000000127919 */ /* 0x000eec0000002200 */
[----:B------:R-:W3:Y:S01]  /*0090*/  LDC.64 R10, c[0x0][0x3c8] ;  /* 0x0000f200ff0a7b82 */ /* 0x000ee20000000a00 */
[----:B-1----:R-:W1:Y:S01]  /*00a0*/  I2F.U32.RP R0, UR11 ;  /* 0x0000000b00007d06 */ /* 0x002e620008209000 */
[----:B0-----:R-:W-:-:S07]  /*00b0*/  ISETP.NE.U32.AND P3, PT, R6, RZ, PT ;  /* 0x000000ff0600720c */ /* 0x001fce0003f65070 */
[----:B------:R-:W0:Y:S08]  /*00c0*/  I2F.U32.RP R8, R6 ;  /* 0x0000000600087306 */ /* 0x000e300000209000 */
[----:B-1----:R-:W1:Y:S08]  /*00d0*/  MUFU.RCP R0, R0 ;  /* 0x0000000000007308 */ /* 0x002e700000001000 */
[----:B0-----:R-:W0:Y:S01]  /*00e0*/  MUFU.RCP R8, R8 ;  /* 0x0000000800087308 */ /* 0x001e220000001000 */
[----:B-1----:R-:W-:-:S02]  /*00f0*/  IADD3 R2, PT, PT, R0, 0xffffffe, RZ ;  /* 0x0ffffffe00027810 */ /* 0x002fc40007ffe0ff */
[----:B------:R-:W1:Y:S05]  /*0100*/  S2R R0, SR_CTAID.Z ;  /* 0x0000000000007919 */ /* 0x000e6a0000002700 */
[----:B------:R5:W-:Y:S01]  /*0110*/  F2I.FTZ.U32.TRUNC.NTZ R3, R2 ;  /* 0x0000000200037305 */ /* 0x000be2000021f000 */
[----:B0-----:R-:W-:-:S07]  /*0120*/  IADD3 R4, PT, PT, R8, 0xffffffe, RZ ;  /* 0x0ffffffe08047810 */ /* 0x001fce0007ffe0ff */
[----:B------:R0:W2:Y:S01]  /*0130*/  F2I.FTZ.U32.TRUNC.NTZ R5, R4 ;  /* 0x0000000400057305 */ /* 0x0000a2000021f000 */
[----:B-----5:R-:W-:Y:S01]  /*0140*/  MOV R2, RZ ;  /* 0x000000ff00027202 */ /* 0x020fe20000000f00 */
[----:B0-----:R-:W-:Y:S02]  /*0150*/  HFMA2 R4, -RZ, RZ, 0, 0 ;  /* 0x00000000ff047431 */ /* 0x001fe400000001ff */
[----:B--2---:R-:W-:-:S04]  /*0160*/  IMAD.MOV R9, RZ, RZ, -R5 ;  /* 0x000000ffff097224 */ /* 0x004fc800078e0a05 */
[----:B------:R-:W-:-:S04]  /*0170*/  IMAD R9, R9, R6, RZ ;  /* 0x0000000609097224 */ /* 0x000fc800078e02ff */
[----:B------:R-:W-:Y:S01]  /*0180*/  IMAD.HI.U32 R5, R5, R9, R4 ;  /* 0x0000000905057227 */ /* 0x000fe200078e0004 */
[----:B------:R-:W-:-:S05]  /*0190*/  IADD3 R9, PT, PT, RZ, -R3, RZ ;  /* 0x80000003ff097210 */ /* 0x000fca0007ffe0ff */
[----:B------:R-:W-:-:S04]  /*01a0*/  IMAD.HI.U32 R13, R5, UR4, RZ ;  /* 0x00000004050d7c27 */ /* 0x000fc8000f8e00ff */
[----:B------:R-:W-:Y:S02]  /*01b0*/  IMAD.MOV R5, RZ, RZ, -R13 ;  /* 0x000000ffff057224 */ /* 0x000fe400078e0a0d */
[----:B------:R-:W-:Y:S02]  /*01c0*/  IMAD R9, R9, UR11, RZ ;  /* 0x0000000b09097c24 */ /* 0x000fe4000f8e02ff */
[----:B------:R-:W-:Y:S02]  /*01d0*/  IMAD R5, R6, R5, UR4 ;  /* 0x0000000406057e24 */ /* 0x000fe4000f8e0205 */
[----:B------:R-:W-:Y:S02]  /*01e0*/  IMAD.HI.U32 R3, R3, R9, R2 ;  /* 0x0000000903037227 */ /* 0x000fe400078e0002 */
[----:B------:R-:W4:Y:S01]  /*01f0*/  LDC.64 R8, c[0x0][0x3c0] ;  /* 0x0000f000ff087b82 */ /* 0x000f220000000a00 */
[----:B------:R-:W-:-:S03]  /*0200*/  ISETP.GE.U32.AND P1, PT, R5, R6, PT ;  /* 0x000000060500720c */ /* 0x000fc60003f26070 */
[----:B------:R-:W-:-:S05]  /*0210*/  IMAD.HI.U32 R14, R3, R16, RZ ;  /* 0x00000010030e7227 */ /* 0x000fca00078e00ff */
[----:B------:R-:W-:-:S05]  /*0220*/  IADD3 R3, PT, PT, -R14, RZ, RZ ;  /* 0x000000ff0e037210 */ /* 0x000fca0007ffe1ff */
[----:B------:R-:W-:Y:S01]  /*0230*/  @P1 IMAD.IADD R5, R5, 0x1, -R6 ;  /* 0x0000000105051824 */ /* 0x000fe200078e0a06 */
[----:B------:R-:W-:Y:S01]  /*0240*/  @P1 IADD3 R13, PT, PT, R13, 0x1, RZ ;  /* 0x000000010d0d1810 */ /* 0x000fe20007ffe0ff */
[----:B------:R-:W-:Y:S01]  /*0250*/  IMAD R2, R3, UR11, R16 ;  /* 0x0000000b03027c24 */ /* 0x000fe2000f8e0210 */
[----:B------:R-:W-:Y:S02]  /*0260*/  ISETP.NE.U32.AND P1, PT, RZ, UR11, PT ;  /* 0x0000000bff007c0c */ /* 0x000fe4000bf25070 */
[----:B------:R-:W-:Y:S02]  /*0270*/  ISETP.GE.U32.AND P2, PT, R5, R6, PT ;  /* 0x000000060500720c */ /* 0x000fe40003f46070 */
[----:B------:R-:W-:Y:S01]  /*0280*/  ISETP.GE.U32.AND P0, PT, R2, UR11, PT ;  /* 0x0000000b02007c0c */ /* 0x000fe2000bf06070 */
[----:B------:R-:W1:Y:S10]  /*0290*/  LDC.64 R4, c[0x0][0x398] ;  /* 0x0000e600ff047b82 */ /* 0x000e740000000a00 */
[----:B------:R-:W-:-:S02]  /*02a0*/  @P2 IADD3 R13, PT, PT, R13, 0x1, RZ ;  /* 0x000000010d0d2810 */ /* 0x000fc40007ffe0ff */
[----:B------:R-:W-:Y:S01]  /*02b0*/  @!P3 LOP3.LUT R13, RZ, R6, RZ, 0x33, !PT ;  /* 0x00000006ff0db212 */ /* 0x000fe200078e33ff */
[----:B------:R-:W-:Y:S01]  /*02c0*/  @P0 VIADD R2, R2, -UR11 ;  /* 0x8000000b02020c36 */ /* 0x000fe20008000000 */
[----:B------:R-:W-:Y:S02]  /*02d0*/  @P0 IADD3 R14, PT, PT, R14, 0x1, RZ ;  /* 0x000000010e0e0810 */ /* 0x000fe40007ffe0ff */
[----:B------:R-:W-:Y:S02]  /*02e0*/  IADD3 R3, PT, PT, -R13, RZ, RZ ;  /* 0x000000ff0d037210 */ /* 0x000fe40007ffe1ff */
[----:B------:R-:W-:-:S03]  /*02f0*/  ISETP.GE.U32.AND P2, PT, R2, UR11, PT ;  /* 0x0000000b02007c0c */ /* 0x000fc6000bf46070 */
[----:B------:R-:W-:Y:S01]  /*0300*/  IMAD R12, R6, R3, UR4 ;  /* 0x00000004060c7e24 */ /* 0x000fe2000f8e0203 */
[----:B------:R-:W0:Y:S01]  /*0310*/  LDCU.64 UR4, c[0x0][0x3d0] ;  /* 0x00007a00ff0477ac */ /* 0x000e220008000a00 */
[----:B------:R-:W2:Y:S03]  /*0320*/  LDC.64 R2, c[0x0][0x3b0] ;  /* 0x0000ec00ff027b82 */ /* 0x000ea60000000a00 */
[----:B------:R-:W-:-:S04]  /*0330*/  ISETP.GE.U32.AND P0, PT, R12, R7, PT ;  /* 0x000000070c00720c */ /* 0x000fc80003f06070 */
[----:B-1----:R-:W-:Y:S01]  /*0340*/  ISETP.GE.U32.OR P0, PT, R0, R5, P0 ;  /* 0x000000050000720c */ /* 0x002fe20000706470 */
[----:B------:R-:W-:Y:S01]  /*0350*/  @P2 VIADD R14, R14, 0x1 ;  /* 0x000000010e0e2836 */ /* 0x000fe20000000000 */
[----:B------:R-:W-:Y:S02]  /*0360*/  @!P1 LOP3.LUT R14, RZ, UR11, RZ, 0x33, !PT ;  /* 0x0000000bff0e9c12 */ /* 0x000fe4000f8e33ff */
[----:B------:R-:W-:Y:S02]  /*0370*/  ISETP.GE.U32.OR P0, PT, R13, R6, P0 ;  /* 0x000000060d00720c */ /* 0x000fe40000706470 */
[----:B------:R-:W-:Y:S02]  /*0380*/  IADD3 R5, PT, PT, -R14, RZ, RZ ;  /* 0x000000ff0e057210 */ /* 0x000fe40007ffe1ff */
[----:B----4-:R-:W-:-:S03]  /*0390*/  ISETP.GE.U32.OR P0, PT, R15, R8, P0 ;  /* 0x000000080f00720c */ /* 0x010fc60000706470 */
[----:B------:R-:W-:Y:S01]  /*03a0*/  IMAD R5, R5, UR11, R16 ;  /* 0x0000000b05057c24 */ /* 0x000fe2000f8e0210 */
[----:B---3--:R-:W-:Y:S02]  /*03b0*/  ISETP.GE.U32.OR P0, PT, R19, R4, P0 ;  /* 0x000000041300720c */ /* 0x008fe40000706470 */
[----:B0-----:R-:W-:Y:S02]  /*03c0*/  IADD3 R16, PT, PT, R13, -UR4, RZ ;  /* 0x800000040d107c10 */ /* 0x001fe4000fffe0ff */
[----:B--2---:R-:W-:-:S03]  /*03d0*/  ISETP.GE.U32.OR P0, PT, R5, R2, P0 ;  /* 0x000000020500720c */ /* 0x004fc60000706470 */
[C---:B------:R-:W-:Y:S01]  /*03e0*/  IMAD R20, R14.reuse, R9, R16 ;  /* 0x000000090e147224 */ /* 0x040fe200078e0210 */
[----:B------:R-:W-:Y:S01]  /*03f0*/  ISETP.GE.U32.OR P0, PT, R14, UR11, P0 ;  /* 0x0000000b0e007c0c */ /* 0x000fe20008706470 */
[----:B------:R-:W-:-:S03]  /*0400*/  VIADD R9, R12, -UR5 ;  /* 0x800000050c097c36 */ /* 0x000fc60008000000 */
[----:B------:R-:W-:Y:S01]  /*0410*/  ISETP.GE.U32.OR P0, PT, R18, R3, P0 ;  /* 0x000000031200720c */ /* 0x000fe20000706470 */
[----:B------:R-:W-:Y:S01]  /*0420*/  IMAD R9, R5, R10, R9 ;  /* 0x0000000a05097224 */ /* 0x000fe200078e0209 */
[----:B------:R-:W-:Y:S02]  /*0430*/  IADD3 R10, PT, PT, R15, -UR6, RZ ;  /* 0x800000060f0a7c10 */ /* 0x000fe4000fffe0ff */
[----:B------:R-:W-:-:S03]  /*0440*/  ISETP.LT.OR P0, PT, R20, RZ, P0 ;  /* 0x000000ff1400720c */ /* 0x000fc60000701670 */
[----:B------:R-:W-:Y:S01]  /*0450*/  IMAD R22, R18, R11, R10 ;  /* 0x0000000b12167224 */ /* 0x000fe200078e020a */
[----:B------:R-:W-:-:S04]  /*0460*/  ISETP.GE.U32.OR P0, PT, R20, UR8, P0 ;  /* 0x0000000814007c0c */ /* 0x000fc80008706470 */
[----:B------:R-:W-:-:S04]  /*0470*/  ISETP.LT.OR P0, PT, R9, RZ, P0 ;  /* 0x000000ff0900720c */ /* 0x000fc80000701670 */
[----:B------:R-:W-:-:S04]  /*0480*/  ISETP.GE.U32.OR P0, PT, R9, UR9, P0 ;  /* 0x0000000909007c0c */ /* 0x000fc80008706470 */
[----:B------:R-:W-:-:S04]  /*0490*/  ISETP.LT.OR P0, PT, R22, RZ, P0 ;  /* 0x000000ff1600720c */ /* 0x000fc80000701670 */
[----:B------:R-:W-:-:S13]  /*04a0*/  ISETP.GE.U32.OR P0, PT, R22, UR10, P0 ;  /* 0x0000000a16007c0c */ /* 0x000fda0008706470 */
[----:B------:R-:W-:Y:S05]  /*04b0*/  @P0 EXIT ;  /* 0x000000000000094d */ /* 0x000fea0003800000 */
[----:B------:R-:W0:Y:S01]  /*04c0*/  LDC.64 R16, c[0x0][0x380] ;  /* 0x0000e000ff107b82 */ /* 0x000e220000000a00 */
[----:B------:R-:W-:Y:S01]  /*04d0*/  IMAD R4, R0, R4, RZ ;  /* 0x0000000400047224 */ /* 0x000fe200078e02ff */
[----:B------:R-:W1:Y:S01]  /*04e0*/  LDCU.64 UR6, c[0x0][0x358] ;  /* 0x00006b00ff0677ac */ /* 0x000e620008000a00 */
[C---:B------:R-:W-:Y:S02]  /*04f0*/  IMAD R21, R19.reuse, UR11, RZ ;  /* 0x0000000b13157c24 */ /* 0x040fe4000f8e02ff */
[----:B------:R-:W-:Y:S01]  /*0500*/  IMAD R19, R19, UR8, R20 ;  /* 0x0000000813137c24 */ /* 0x000fe2000f8e0214 */
[----:B------:R-:W-:Y:S01]  /*0510*/  UIMAD UR4, UR9, UR10, URZ ;  /* 0x0000000a090472a4 */ /* 0x000fe2000f8e02ff */
[----:B------:R-:W-:Y:S01]  /*0520*/  IMAD R21, R4, UR11, R21 ;  /* 0x0000000b04157c24 */ /* 0x000fe2000f8e0215 */
[----:B------:R-:W2:Y:S01]  /*0530*/  LDC.64 R10, c[0x0][0x388] ;  /* 0x0000e200ff0a7b82 */ /* 0x000ea20000000a00 */
[----:B------:R-:W-:-:S03]  /*0540*/  IMAD R22, R9, UR8, R22 ;  /* 0x0000000809167c24 */ /* 0x000fc6000f8e0216 */
[----:B------:R-:W-:Y:S01]  /*0550*/  IADD3 R21, PT, PT, R14, R21, RZ ;  /* 0x000000150e157210 */ /* 0x000fe20007ffe0ff */
[----:B------:R-:W-:-:S04]  /*0560*/  IMAD R19, R19, UR4, R22 ;  /* 0x0000000413137c24 */ /* 0x000fc8000f8e0216 */
[----:B------:R-:W-:-:S04]  /*0570*/  IMAD R21, R21, R2, R5 ;  /* 0x0000000215157224 */ /* 0x000fc800078e0205 */
[----:B------:R-:W-:Y:S02]  /*0580*/  IMAD R21, R21, R3, R18 ;  /* 0x0000000315157224 */ /* 0x000fe400078e0212 */
[----:B------:R-:W3:Y:S01]  /*0590*/  LDC.64 R2, c[0x0][0x390] ;  /* 0x0000e400ff027b82 */ /* 0x000ee20000000a00 */
[----:B0-----:R-:W-:-:S06]  /*05a0*/  IMAD.WIDE.U32 R16, R19, 0x4, R16 ;  /* 0x0000000413107825 */ /* 0x001fcc00078e0010 */
[----:B-1----:R-:W4:Y:S01]  /*05b0*/  LDG.E R16, desc[UR6][R16.64] ;  /* 0x0000000610107981 */ /* 0x002f22000c1e1900 */
[----:B--2---:R-:W-:-:S06]  /*05c0*/  IMAD.WIDE.U32 R10, R21, 0x4, R10 ;  /* 0x00000004150a7825 */ /* 0x004fcc00078e000a */
[----:B------:R-:W4:Y:S01]  /*05d0*/  LDG.E R11, desc[UR6][R10.64] ;  /* 0x000000060a0b7981 */ /* 0x000f22000c1e1900 */
[-C--:B------:R-:W-:Y:S02]  /*05e0*/  IMAD R0, R0, R6.reuse, R13 ;  /* 0x0000000600007224 */ /* 0x080fe400078e020d */
[----:B------:R-:W-:Y:S02]  /*05f0*/  IMAD R6, R12, R6, R15 ;  /* 0x000000060c067224 */ /* 0x000fe400078e020f */
[----:B------:R-:W-:-:S04]  /*0600*/  IMAD R7, R7, R8, RZ ;  /* 0x0000000807077224 */ /* 0x000fc800078e02ff */
[----:B------:R-:W-:-:S04]  /*0610*/  IMAD R7, R0, R7, R6 ;  /* 0x0000000700077224 */ /* 0x000fc800078e0206 */
[----:B---3--:R-:W-:-:S04]  /*0620*/  IMAD.WIDE.U32 R2, R7, 0x4, R2 ;  /* 0x0000000407027825 */ /* 0x008fc800078e0002 */
[----:B----4-:R-:W-:-:S05]  /*0630*/  FMUL R5, R16, R11 ;  /* 0x0000000b10057220 */ /* 0x010fca0000400000 */
[----:B------:R-:W-:Y:S01]  /*0640*/  REDG.E.ADD.F32.FTZ.RN.STRONG.GPU desc[UR6][R2.64], R5 ;  /* 0x00000005020079a6 */ /* 0x000fe2000c12f306 */
[----:B------:R-:W-:Y:S05]  /*0650*/  EXIT ;  /* 0x000000000000794d */ /* 0x000fea0003800000 */
.L_x_0:
[----:B------:R-:W-:-:S00]  /*0660*/  BRA `(.L_x_0) ;  /* 0xfffffffc00fc7947 */ /* 0x000fc0000383ffff */
[----:B------:R-:W-:-:S00]  /*0670*/  NOP ;  /* 0x0000000000007918 */ /* 0x000fc00000000000 */
        /* <DEDUP_REMOVED lines=8> */
.L_x_1:


//--------------------- .nv.shared.reserved.0     --------------------------
	.section	.nv.shared.reserved.0,"aw",@nobits
	.weak		__nv_reservedSMEM_offset_0_alias
	.size		__nv_reservedSMEM_offset_0_alias, 0, 64
	.other		__nv_reservedSMEM_offset_0_alias,@"STO_CUDA_RESERVED_SHARED STV_DEFAULT"
__nv_reservedSMEM_offset_0_alias:
	.zero		0
	.zero		64


//--------------------- .nv.constant0._Z16convolution3d_chPKfS0_Pfjjjjjjjjjjjjjjjjj --------------------------
	.section	.nv.constant0._Z16convolution3d_chPKfS0_Pfjjjjjjjjjjjjjjjjj,"a",@progbits
	.sectionflags	@""
	.align	4
.nv.constant0._Z16convolution3d_chPKfS0_Pfjjjjjjjjjjjjjjjjj:
	.zero		988


//--------------------- SYMBOLS --------------------------

	.type		.nv.reservedSmem.offset0,@object
	.size		.nv.reservedSmem.offset0,0x4
